//
// Generated by NVIDIA NVVM Compiler
//
// Compiler Build ID: CL-36424714
// Cuda compilation tools, release 13.0, V13.0.88
// Based on NVVM 20.0.0
//

.version 9.0
.target sm_100
.address_size 64

	// .globl	_Z8multiplyPiS_S_iPhi
.extern .shared .align 16 .b8 array[];

.visible .entry _Z8multiplyPiS_S_iPhi(
	.param .u64 .ptr .align 1 _Z8multiplyPiS_S_iPhi_param_0,
	.param .u64 .ptr .align 1 _Z8multiplyPiS_S_iPhi_param_1,
	.param .u64 .ptr .align 1 _Z8multiplyPiS_S_iPhi_param_2,
	.param .u32 _Z8multiplyPiS_S_iPhi_param_3,
	.param .u64 .ptr .align 1 _Z8multiplyPiS_S_iPhi_param_4,
	.param .u32 _Z8multiplyPiS_S_iPhi_param_5
)
{
	.reg .pred 	%p<12>;
	.reg .b16 	%rs<12>;
	.reg .b32 	%r<169>;
	.reg .b64 	%rd<57>;

	ld.param.u64 	%rd7, [_Z8multiplyPiS_S_iPhi_param_0];
	ld.param.u64 	%rd5, [_Z8multiplyPiS_S_iPhi_param_1];
	ld.param.u64 	%rd6, [_Z8multiplyPiS_S_iPhi_param_2];
	ld.param.u32 	%r54, [_Z8multiplyPiS_S_iPhi_param_3];
	ld.param.u64 	%rd8, [_Z8multiplyPiS_S_iPhi_param_4];
	ld.param.u32 	%r55, [_Z8multiplyPiS_S_iPhi_param_5];
	cvta.to.global.u64 	%rd1, %rd7;
	cvta.to.global.u64 	%rd9, %rd8;
	mov.u32 	%r57, %ctaid.x;
	mov.u32 	%r58, %nctaid.x;
	mov.u32 	%r59, %ctaid.y;
	mad.lo.s32 	%r60, %r58, %r59, %r57;
	mov.u32 	%r61, %ntid.x;
	mov.u32 	%r62, %ntid.y;
	mov.u32 	%r63, %tid.x;
	mov.u32 	%r64, %tid.y;
	mad.lo.s32 	%r65, %r60, %r62, %r64;
	mad.lo.s32 	%r66, %r65, %r61, %r63;
	cvt.s64.s32 	%rd10, %r66;
	add.s64 	%rd2, %rd9, %rd10;
	mov.b16 	%rs1, 1;
	st.global.u8 	[%rd2], %rs1;
	mad.lo.s32 	%r1, %r61, %r57, %r63;
	mad.lo.s32 	%r67, %r62, %r59, %r64;
	add.s32 	%r2, %r67, 1;
	setp.ge.s32 	%p1, %r1, %r54;
	mov.b32 	%r146, 1;
	@%p1 bra 	$L__BB0_2;
	cvta.to.global.u64 	%rd11, %rd5;
	cvt.s64.s32 	%rd12, %r55;
	add.s64 	%rd13, %rd2, %rd12;
	mov.b16 	%rs2, 3;
	st.global.u8 	[%rd13], %rs2;
	mul.wide.s32 	%rd14, %r1, 4;
	add.s64 	%rd15, %rd11, %rd14;
	ld.global.u32 	%r69, [%rd15];
	shl.b32 	%r70, %r1, 2;
	mov.u32 	%r71, array;
	add.s32 	%r72, %r71, %r70;
	st.shared.u32 	[%r72], %r69;
	mov.b32 	%r146, 2;
$L__BB0_2:
	add.s32 	%r166, %r146, 1;
	mul.lo.s32 	%r74, %r146, %r55;
	cvt.s64.s32 	%rd16, %r74;
	add.s64 	%rd3, %rd2, %rd16;
	mov.b16 	%rs3, 4;
	st.global.u8 	[%rd3], %rs3;
	bar.sync 	0;
	max.s32 	%r75, %r1, %r2;
	setp.ge.s32 	%p2, %r75, %r54;
	mov.b32 	%r167, 0;
	@%p2 bra 	$L__BB0_15;
	add.s32 	%r166, %r146, 2;
	cvt.s64.s32 	%rd17, %r55;
	add.s64 	%rd18, %rd3, %rd17;
	mov.b16 	%rs4, 7;
	st.global.u8 	[%rd18], %rs4;
	mul.lo.s32 	%r6, %r54, %r1;
	and.b32  	%r7, %r54, 7;
	setp.lt.u32 	%p3, %r54, 8;
	mov.b32 	%r158, 0;
	mov.u32 	%r167, %r158;
	@%p3 bra 	$L__BB0_7;
	and.b32  	%r80, %r54, 2147483640;
	neg.s32 	%r149, %r80;
	mul.lo.s32 	%r148, %r55, %r166;
	mov.u32 	%r81, array;
	add.s32 	%r147, %r81, 16;
	shl.b32 	%r10, %r55, 3;
	mov.b32 	%r167, 0;
	mov.u32 	%r145, %r6;
$L__BB0_5:
	.pragma "nounroll";
	mul.wide.s32 	%rd20, %r145, 4;
	add.s64 	%rd21, %rd1, %rd20;
	cvt.s64.s32 	%rd22, %r148;
	add.s64 	%rd23, %rd2, %rd22;
	mov.b16 	%rs5, 9;
	st.global.u8 	[%rd23], %rs5;
	ld.global.u32 	%r82, [%rd21];
	ld.shared.v4.u32 	{%r83, %r84, %r85, %r86}, [%r147+-16];
	mad.lo.s32 	%r87, %r83, %r82, %r167;
	add.s64 	%rd24, %rd23, %rd17;
	st.global.u8 	[%rd24], %rs5;
	ld.global.u32 	%r88, [%rd21+4];
	mad.lo.s32 	%r89, %r84, %r88, %r87;
	add.s64 	%rd25, %rd24, %rd17;
	st.global.u8 	[%rd25], %rs5;
	ld.global.u32 	%r90, [%rd21+8];
	mad.lo.s32 	%r91, %r85, %r90, %r89;
	add.s64 	%rd26, %rd25, %rd17;
	st.global.u8 	[%rd26], %rs5;
	ld.global.u32 	%r92, [%rd21+12];
	mad.lo.s32 	%r93, %r86, %r92, %r91;
	add.s64 	%rd27, %rd26, %rd17;
	st.global.u8 	[%rd27], %rs5;
	ld.global.u32 	%r94, [%rd21+16];
	ld.shared.v4.u32 	{%r95, %r96, %r97, %r98}, [%r147];
	mad.lo.s32 	%r99, %r95, %r94, %r93;
	add.s64 	%rd28, %rd27, %rd17;
	st.global.u8 	[%rd28], %rs5;
	ld.global.u32 	%r100, [%rd21+20];
	mad.lo.s32 	%r101, %r96, %r100, %r99;
	add.s64 	%rd29, %rd28, %rd17;
	st.global.u8 	[%rd29], %rs5;
	ld.global.u32 	%r102, [%rd21+24];
	mad.lo.s32 	%r103, %r97, %r102, %r101;
	add.s64 	%rd30, %rd29, %rd17;
	st.global.u8 	[%rd30], %rs5;
	ld.global.u32 	%r104, [%rd21+28];
	mad.lo.s32 	%r167, %r98, %r104, %r103;
	add.s32 	%r149, %r149, 8;
	add.s32 	%r148, %r148, %r10;
	add.s32 	%r147, %r147, 32;
	add.s32 	%r146, %r146, 8;
	add.s32 	%r145, %r145, 8;
	setp.ne.s32 	%p4, %r149, 0;
	@%p4 bra 	$L__BB0_5;
	add.s32 	%r166, %r146, 2;
	and.b32  	%r158, %r54, 2147483640;
$L__BB0_7:
	setp.eq.s32 	%p5, %r7, 0;
	@%p5 bra 	$L__BB0_15;
	and.b32  	%r30, %r54, 3;
	setp.lt.u32 	%p6, %r7, 4;
	@%p6 bra 	$L__BB0_10;
	mul.lo.s32 	%r106, %r166, %r55;
	cvt.s64.s32 	%rd32, %r106;
	add.s64 	%rd33, %rd2, %rd32;
	mov.b16 	%rs6, 9;
	st.global.u8 	[%rd33], %rs6;
	add.s32 	%r107, %r158, %r6;
	mul.wide.s32 	%rd34, %r107, 4;
	add.s64 	%rd35, %rd1, %rd34;
	ld.global.u32 	%r108, [%rd35];
	shl.b32 	%r109, %r158, 2;
	mov.u32 	%r110, array;
	add.s32 	%r111, %r110, %r109;
	ld.shared.u32 	%r112, [%r111];
	mad.lo.s32 	%r113, %r112, %r108, %r167;
	add.s64 	%rd36, %rd33, %rd17;
	st.global.u8 	[%rd36], %rs6;
	ld.global.u32 	%r114, [%rd35+4];
	ld.shared.u32 	%r115, [%r111+4];
	mad.lo.s32 	%r116, %r115, %r114, %r113;
	add.s64 	%rd37, %rd36, %rd17;
	st.global.u8 	[%rd37], %rs6;
	ld.global.u32 	%r117, [%rd35+8];
	ld.shared.u32 	%r118, [%r111+8];
	mad.lo.s32 	%r119, %r118, %r117, %r116;
	add.s64 	%rd38, %rd37, %rd17;
	st.global.u8 	[%rd38], %rs6;
	ld.global.u32 	%r120, [%rd35+12];
	ld.shared.u32 	%r121, [%r111+12];
	mad.lo.s32 	%r167, %r121, %r120, %r119;
	add.s32 	%r166, %r166, 4;
	add.s32 	%r158, %r158, 4;
$L__BB0_10:
	setp.eq.s32 	%p7, %r30, 0;
	@%p7 bra 	$L__BB0_15;
	setp.eq.s32 	%p8, %r30, 1;
	@%p8 bra 	$L__BB0_13;
	mul.lo.s32 	%r123, %r166, %r55;
	cvt.s64.s32 	%rd40, %r123;
	add.s64 	%rd41, %rd2, %rd40;
	mov.b16 	%rs7, 9;
	st.global.u8 	[%rd41], %rs7;
	add.s32 	%r124, %r158, %r6;
	mul.wide.s32 	%rd42, %r124, 4;
	add.s64 	%rd43, %rd1, %rd42;
	ld.global.u32 	%r125, [%rd43];
	shl.b32 	%r126, %r158, 2;
	mov.u32 	%r127, array;
	add.s32 	%r128, %r127, %r126;
	ld.shared.u32 	%r129, [%r128];
	mad.lo.s32 	%r130, %r129, %r125, %r167;
	add.s64 	%rd44, %rd41, %rd17;
	st.global.u8 	[%rd44], %rs7;
	ld.global.u32 	%r131, [%rd43+4];
	ld.shared.u32 	%r132, [%r128+4];
	mad.lo.s32 	%r167, %r132, %r131, %r130;
	add.s32 	%r166, %r166, 2;
	add.s32 	%r158, %r158, 2;
$L__BB0_13:
	and.b32  	%r133, %r54, 1;
	setp.eq.b32 	%p9, %r133, 1;
	not.pred 	%p10, %p9;
	@%p10 bra 	$L__BB0_15;
	add.s32 	%r47, %r166, 1;
	mul.lo.s32 	%r134, %r166, %r55;
	cvt.s64.s32 	%rd45, %r134;
	add.s64 	%rd46, %rd2, %rd45;
	mov.b16 	%rs8, 9;
	st.global.u8 	[%rd46], %rs8;
	add.s32 	%r135, %r158, %r6;
	mul.wide.s32 	%rd47, %r135, 4;
	add.s64 	%rd48, %rd1, %rd47;
	ld.global.u32 	%r136, [%rd48];
	shl.b32 	%r137, %r158, 2;
	mov.u32 	%r138, array;
	add.s32 	%r139, %r138, %r137;
	ld.shared.u32 	%r140, [%r139];
	mad.lo.s32 	%r167, %r140, %r136, %r167;
	mov.u32 	%r166, %r47;
$L__BB0_15:
	add.s32 	%r168, %r166, 1;
	mul.lo.s32 	%r141, %r166, %r55;
	cvt.s64.s32 	%rd49, %r141;
	add.s64 	%rd4, %rd2, %rd49;
	mov.b16 	%rs9, 11;
	st.global.u8 	[%rd4], %rs9;
	mad.lo.s32 	%r142, %r54, %r2, %r1;
	setp.ge.s32 	%p11, %r142, %r54;
	@%p11 bra 	$L__BB0_17;
	add.s32 	%r168, %r166, 2;
	cvt.s64.s32 	%rd50, %r55;
	add.s64 	%rd51, %rd4, %rd50;
	mov.b16 	%rs10, 13;
	st.global.u8 	[%rd51], %rs10;
	cvta.to.global.u64 	%rd52, %rd6;
	mul.wide.s32 	%rd53, %r1, 4;
	add.s64 	%rd54, %rd52, %rd53;
	st.global.u32 	[%rd54], %r167;
$L__BB0_17:
	mul.lo.s32 	%r143, %r168, %r55;
	cvt.s64.s32 	%rd55, %r143;
	add.s64 	%rd56, %rd2, %rd55;
	mov.b16 	%rs11, 14;
	st.global.u8 	[%rd56], %rs11;
	ret;

}


// ===== COMPILED SASS (sm_100) =====

	.target	sm_100

	.elftype	@"ET_EXEC"


//--------------------- .note.nv.tkinfo           --------------------------
	.section	.note.nv.tkinfo,"",@"SHT_NOTE"
	.sectionflags	@"SHF_NOTE_NV_TKINFO"
	.tkinfo
        /*0018*/ 	.word	0x00000002
        /*0030*/ 	.string	""
        /*0030*/ 	.string	"ptxas"
        /*0030*/ 	.string	"Cuda compilation tools, release 13.0, V13.0.88"
        /*0030*/ 	.string	"Build cuda_13.0.r13.0/compiler.36424714_0"
        /*0030*/ 	.string	"-arch sm_100 -m 64 "



//--------------------- .note.nv.cuinfo           --------------------------
	.section	.note.nv.cuinfo,"",@"SHT_NOTE"
	.sectionflags	@"SHF_NOTE_NV_CUINFO"
        /*0018*/ 	.short	0x0002
        /*001a*/ 	.short	0x0064
        /*001c*/ 	.short	0x0082
	.zero		2


//--------------------- .nv.info                  --------------------------
	.section	.nv.info,"",@"SHT_CUDA_INFO"
	.align	4


	//----- nvinfo : EIATTR_REGCOUNT
	.align		4
        /*0000*/ 	.byte	0x04, 0x2f
        /*0002*/ 	.short	(.L_1 - .L_0)
	.align		4
.L_0:
        /*0004*/ 	.word	index@(_Z8multiplyPiS_S_iPhi)
        /*0008*/ 	.word	0x00000020


	//----- nvinfo : EIATTR_FRAME_SIZE
	.align		4
.L_1:
        /*000c*/ 	.byte	0x04, 0x11
        /*000e*/ 	.short	(.L_3 - .L_2)
	.align		4
.L_2:
        /*0010*/ 	.word	index@(_Z8multiplyPiS_S_iPhi)
        /*0014*/ 	.word	0x00000000


	//----- nvinfo : EIATTR_MIN_STACK_SIZE
	.align		4
.L_3:
        /*0018*/ 	.byte	0x04, 0x12
        /*001a*/ 	.short	(.L_5 - .L_4)
	.align		4
.L_4:
        /*001c*/ 	.word	index@(_Z8multiplyPiS_S_iPhi)
        /*0020*/ 	.word	0x00000000
.L_5:


//--------------------- .nv.compat                --------------------------
	.section	.nv.compat,"",@"SHT_CUDA_COMPAT_INFO"
	.align	4
        /*0000*/ 	.byte	0x02, 0x09, 0x00, 0x00, 0x02, 0x02, 0x01, 0x00, 0x02, 0x05, 0x05, 0x00, 0x03, 0x07, 0x01, 0x01
        /*0010*/ 	.byte	0x02, 0x03, 0x00, 0x00, 0x02, 0x06, 0x01, 0x00, 0x04, 0x0b, 0x08, 0x00, 0x09, 0x00, 0x00, 0x00
        /*0020*/ 	.byte	0x00, 0x00, 0x00, 0x00


//--------------------- .nv.info._Z8multiplyPiS_S_iPhi --------------------------
	.section	.nv.info._Z8multiplyPiS_S_iPhi,"",@"SHT_CUDA_INFO"
	.sectionflags	@""
	.align	4


	//----- nvinfo : EIATTR_CUDA_API_VERSION
	.align		4
        /*0000*/ 	.byte	0x04, 0x37
        /*0002*/ 	.short	(.L_7 - .L_6)
.L_6:
        /*0004*/ 	.word	0x00000082


	//----- nvinfo : EIATTR_KPARAM_INFO
	.align		4
.L_7:
        /*0008*/ 	.byte	0x04, 0x17
        /*000a*/ 	.short	(.L_9 - .L_8)
.L_8:
        /*000c*/ 	.word	0x00000000
        /*0010*/ 	.short	0x0005
        /*0012*/ 	.short	0x0028
        /*0014*/ 	.byte	0x00, 0xf0, 0x11, 0x00


	//----- nvinfo : EIATTR_KPARAM_INFO
	.align		4
.L_9:
        /*0018*/ 	.byte	0x04, 0x17
        /*001a*/ 	.short	(.L_11 - .L_10)
.L_10:
        /*001c*/ 	.word	0x00000000
        /*0020*/ 	.short	0x0004
        /*0022*/ 	.short	0x0020
        /*0024*/ 	.byte	0x00, 0xf5, 0x21, 0x00


	//----- nvinfo : EIATTR_KPARAM_INFO
	.align		4
.L_11:
        /*0028*/ 	.byte	0x04, 0x17
        /*002a*/ 	.short	(.L_13 - .L_12)
.L_12:
        /*002c*/ 	.word	0x00000000
        /*0030*/ 	.short	0x0003
        /*0032*/ 	.short	0x0018
        /*0034*/ 	.byte	0x00, 0xf0, 0x11, 0x00


	//----- nvinfo : EIATTR_KPARAM_INFO
	.align		4
.L_13:
        /*0038*/ 	.byte	0x04, 0x17
        /*003a*/ 	.short	(.L_15 - .L_14)
.L_14:
        /*003c*/ 	.word	0x00000000
        /*0040*/ 	.short	0x0002
        /*0042*/ 	.short	0x0010
        /*0044*/ 	.byte	0x00, 0xf5, 0x21, 0x00


	//----- nvinfo : EIATTR_KPARAM_INFO
	.align		4
.L_15:
        /*0048*/ 	.byte	0x04, 0x17
        /*004a*/ 	.short	(.L_17 - .L_16)
.L_16:
        /*004c*/ 	.word	0x00000000
        /*0050*/ 	.short	0x0001
        /*0052*/ 	.short	0x0008
        /*0054*/ 	.byte	0x00, 0xf5, 0x21, 0x00


	//----- nvinfo : EIATTR_KPARAM_INFO
	.align		4
.L_17:
        /*0058*/ 	.byte	0x04, 0x17
        /*005a*/ 	.short	(.L_19 - .L_18)
.L_18:
        /*005c*/ 	.word	0x00000000
        /*0060*/ 	.short	0x0000
        /*0062*/ 	.short	0x0000
        /*0064*/ 	.byte	0x00, 0xf5, 0x21, 0x00


	//----- nvinfo : EIATTR_SPARSE_MMA_MASK
	.align		4
.L_19:
        /*0068*/ 	.byte	0x03, 0x50
        /*006a*/ 	.short	0x0000


	//----- nvinfo : EIATTR_MAXREG_COUNT
	.align		4
        /*006c*/ 	.byte	0x03, 0x1b
        /*006e*/ 	.short	0x00ff


	//----- nvinfo : EIATTR_NUM_BARRIERS
	.align		4
        /*0070*/ 	.byte	0x02, 0x4c
        /*0072*/ 	.byte	0x01
	.zero		1


	//----- nvinfo : EIATTR_MERCURY_ISA_VERSION
	.align		4
        /*0074*/ 	.byte	0x03, 0x5f
        /*0076*/ 	.short	0x0101


	//----- nvinfo : EIATTR_VRC_CTA_INIT_COUNT
	.align		4
        /*0078*/ 	.byte	0x02, 0x4a
	.zero		1
	.zero		1


	//----- nvinfo : EIATTR_EXIT_INSTR_OFFSETS
	.align		4
        /*007c*/ 	.byte	0x04, 0x1c
        /*007e*/ 	.short	(.L_21 - .L_20)


	//   ....[0]....
.L_20:
        /*0080*/ 	.word	0x00000e80


	//----- nvinfo : EIATTR_CRS_STACK_SIZE
	.align		4
.L_21:
        /*0084*/ 	.byte	0x04, 0x1e
        /*0086*/ 	.short	(.L_23 - .L_22)
.L_22:
        /*0088*/ 	.word	0x00000000


	//----- nvinfo : EIATTR_CBANK_PARAM_SIZE
	.align		4
.L_23:
        /*008c*/ 	.byte	0x03, 0x19
        /*008e*/ 	.short	0x002c


	//----- nvinfo : EIATTR_PARAM_CBANK
	.align		4
        /*0090*/ 	.byte	0x04, 0x0a
        /*0092*/ 	.short	(.L_25 - .L_24)
	.align		4
.L_24:
        /*0094*/ 	.word	index@(.nv.constant0._Z8multiplyPiS_S_iPhi)
        /*0098*/ 	.short	0x0380
        /*009a*/ 	.short	0x002c


	//----- nvinfo : EIATTR_SW_WAR
	.align		4
.L_25:
        /*009c*/ 	.byte	0x04, 0x36
        /*009e*/ 	.short	(.L_27 - .L_26)
.L_26:
        /*00a0*/ 	.word	0x00000008
.L_27:


//--------------------- .nv.callgraph             --------------------------
	.section	.nv.callgraph,"",@"SHT_CUDA_CALLGRAPH"
	.align	4
	.sectionentsize	8
	.align		4
        /*0000*/ 	.word	0x00000000
	.align		4
        /*0004*/ 	.word	0xffffffff
	.align		4
        /*0008*/ 	.word	0x00000000
	.align		4
        /*000c*/ 	.word	0xfffffffe
	.align		4
        /*0010*/ 	.word	0x00000000
	.align		4
        /*0014*/ 	.word	0xfffffffd
	.align		4
        /*0018*/ 	.word	0x00000000
	.align		4
        /*001c*/ 	.word	0xfffffffc


//--------------------- .text._Z8multiplyPiS_S_iPhi --------------------------
	.section	.text._Z8multiplyPiS_S_iPhi,"ax",@progbits
	.align	128
        .global         _Z8multiplyPiS_S_iPhi
        .type           _Z8multiplyPiS_S_iPhi,@function
        .size           _Z8multiplyPiS_S_iPhi,(.L_x_9 - _Z8multiplyPiS_S_iPhi)
        .other          _Z8multiplyPiS_S_iPhi,@"STO_CUDA_ENTRY STV_DEFAULT"
_Z8multiplyPiS_S_iPhi:
.text._Z8multiplyPiS_S_iPhi:
[----:B------:R-:W-:Y:S01]  /*0000*/  LDC R1, c[0x0][0x37c] ;  /* 0x0000df00ff017b82 */ /* 0x000fe20000000800 */
[----:B------:R-:W0:Y:S01]  /*0010*/  S2R R9, SR_TID.X ;  /* 0x0000000000097919 */ /* 0x000e220000002100 */
[----:B------:R-:W1:Y:S06]  /*0020*/  LDCU UR5, c[0x0][0x370] ;  /* 0x00006e00ff0577ac */ /* 0x000e6c0008000800 */
[----:B------:R-:W0:Y:S01]  /*0030*/  S2UR UR4, SR_CTAID.X ;  /* 0x00000000000479c3 */ /* 0x000e220000002500 */
[----:B------:R-:W-:Y:S01]  /*0040*/  IMAD.MOV.U32 R16, RZ, RZ, 0x1 ;  /* 0x00000001ff107424 */ /* 0x000fe200078e00ff */
[----:B------:R-:W2:Y:S01]  /*0050*/  S2R R3, SR_TID.Y ;  /* 0x0000000000037919 */ /* 0x000ea20000002200 */
[----:B------:R-:W3:Y:S01]  /*0060*/  LDCU UR12, c[0x0][0x398] ;  /* 0x00007300ff0c77ac */ /* 0x000ee20008000800 */
[----:B------:R-:W-:Y:S01]  /*0070*/  IMAD.MOV.U32 R17, RZ, RZ, 0x3 ;  /* 0x00000003ff117424 */ /* 0x000fe200078e00ff */
[----:B------:R-:W4:Y:S03]  /*0080*/  LDCU.64 UR8, c[0x0][0x3a0] ;  /* 0x00007400ff0877ac */ /* 0x000f260008000a00 */
[----:B------:R-:W0:Y:S01]  /*0090*/  LDC R8, c[0x0][0x360] ;  /* 0x0000d800ff087b82 */ /* 0x000e220000000800 */
[----:B------:R-:W5:Y:S07]  /*00a0*/  LDCU.64 UR10, c[0x0][0x358] ;  /* 0x00006b00ff0a77ac */ /* 0x000f6e0008000a00 */
[----:B------:R-:W1:Y:S08]  /*00b0*/  S2UR UR6, SR_CTAID.Y ;  /* 0x00000000000679c3 */ /* 0x000e700000002600 */
[----:B------:R-:W2:Y:S01]  /*00c0*/  LDC R4, c[0x0][0x364] ;  /* 0x0000d900ff047b82 */ /* 0x000ea20000000800 */
[----:B0-----:R-:W-:-:S07]  /*00d0*/  IMAD R0, R8, UR4, R9 ;  /* 0x0000000408007c24 */ /* 0x001fce000f8e0209 */
[----:B------:R-:W0:Y:S01]  /*00e0*/  LDC R2, c[0x0][0x3a8] ;  /* 0x0000ea00ff027b82 */ /* 0x000e220000000800 */
[----:B---3--:R-:W-:Y:S01]  /*00f0*/  ISETP.GE.AND P0, PT, R0, UR12, PT ;  /* 0x0000000c00007c0c */ /* 0x008fe2000bf06270 */
[----:B-1----:R-:W-:-:S06]  /*0100*/  UIMAD UR4, UR5, UR6, UR4 ;  /* 0x00000006050472a4 */ /* 0x002fcc000f8e0204 */
[----:B--2---:R-:W-:-:S06]  /*0110*/  IMAD R5, R4, UR4, R3 ;  /* 0x0000000404057c24 */ /* 0x004fcc000f8e0203 */
[----:B------:R-:W1:Y:S01]  /*0120*/  @!P0 LDC.64 R6, c[0x0][0x388] ;  /* 0x0000e200ff068b82 */ /* 0x000e620000000a00 */
[----:B------:R-:W-:-:S05]  /*0130*/  IMAD R5, R5, R8, R9 ;  /* 0x0000000805057224 */ /* 0x000fca00078e0209 */
[----:B----4-:R-:W-:-:S04]  /*0140*/  IADD3 R12, P1, PT, R5, UR8, RZ ;  /* 0x00000008050c7c10 */ /* 0x010fc8000ff3e0ff */
[----:B------:R-:W-:Y:S02]  /*0150*/  LEA.HI.X.SX32 R13, R5, UR9, 0x1, P1 ;  /* 0x00000009050d7c11 */ /* 0x000fe400088f0eff */
[----:B0-----:R-:W-:-:S03]  /*0160*/  @!P0 IADD3 R14, P1, PT, R12, R2, RZ ;  /* 0x000000020c0e8210 */ /* 0x001fc60007f3e0ff */
[----:B-----5:R0:W-:Y:S01]  /*0170*/  STG.E.U8 desc[UR10][R12.64], R16 ;  /* 0x000000100c007986 */ /* 0x0201e2000c10110a */
[----:B------:R-:W-:-:S05]  /*0180*/  @!P0 LEA.HI.X.SX32 R15, R2, R13, 0x1, P1 ;  /* 0x0000000d020f8211 */ /* 0x000fca00008f0eff */
[----:B------:R0:W-:Y:S01]  /*0190*/  @!P0 STG.E.U8 desc[UR10][R14.64], R17 ;  /* 0x000000110e008986 */ /* 0x0001e2000c10110a */
[----:B-1----:R-:W-:-:S06]  /*01a0*/  @!P0 IMAD.WIDE R10, R0, 0x4, R6 ;  /* 0x00000004000a8825 */ /* 0x002fcc00078e0206 */
[----:B------:R1:W2:Y:S01]  /*01b0*/  @!P0 LDG.E R10, desc[UR10][R10.64] ;  /* 0x0000000a0a0a8981 */ /* 0x0002a2000c1e1900 */
[----:B------:R-:W-:Y:S01]  /*01c0*/  @!P0 MOV R5, 0x400 ;  /* 0x0000040000058802 */ /* 0x000fe20000000f00 */
[----:B------:R-:W-:Y:S02]  /*01d0*/  HFMA2 R7, -RZ, RZ, 0, 5.9604644775390625e-08 ;  /* 0x00000001ff077431 */ /* 0x000fe400000001ff */
[----:B------:R-:W-:Y:S01]  /*01e0*/  IMAD.MOV.U32 R18, RZ, RZ, 0x4 ;  /* 0x00000004ff127424 */ /* 0x000fe200078e00ff */
[----:B------:R-:W3:Y:S01]  /*01f0*/  @!P0 S2R R6, SR_CgaCtaId ;  /* 0x0000000000068919 */ /* 0x000ee20000008800 */
[----:B------:R-:W-:Y:S01]  /*0200*/  BSSY.RECONVERGENT B0, `(.L_x_0) ;  /* 0x00000af000007945 */ /* 0x000fe20003800200 */
[----:B------:R-:W-:Y:S02]  /*0210*/  IMAD.MOV.U32 R23, RZ, RZ, RZ ;  /* 0x000000ffff177224 */ /* 0x000fe400078e00ff */
[----:B------:R-:W-:-:S04]  /*0220*/  @!P0 IMAD.MOV.U32 R7, RZ, RZ, 0x2 ;  /* 0x00000002ff078424 */ /* 0x000fc800078e00ff */
[C---:B------:R-:W-:Y:S01]  /*0230*/  IMAD R9, R7.reuse, R2, RZ ;  /* 0x0000000207097224 */ /* 0x040fe200078e02ff */
[----:B------:R-:W-:-:S04]  /*0240*/  IADD3 R25, PT, PT, R7, 0x1, RZ ;  /* 0x0000000107197810 */ /* 0x000fc80007ffe0ff */
[----:B------:R-:W-:-:S04]  /*0250*/  IADD3 R8, P1, PT, R9, R12, RZ ;  /* 0x0000000c09087210 */ /* 0x000fc80007f3e0ff */
[----:B------:R-:W-:Y:S02]  /*0260*/  LEA.HI.X.SX32 R9, R9, R13, 0x1, P1 ;  /* 0x0000000d09097211 */ /* 0x000fe400008f0eff */
[----:B---3--:R-:W-:Y:S02]  /*0270*/  @!P0 LEA R5, R6, R5, 0x18 ;  /* 0x0000000506058211 */ /* 0x008fe400078ec0ff */
[----:B------:R-:W-:Y:S02]  /*0280*/  PRMT R6, R18, 0x7610, R6 ;  /* 0x0000761012067816 */ /* 0x000fe40000000006 */
[----:B-1----:R-:W-:Y:S01]  /*0290*/  @!P0 LEA R11, R0, R5, 0x2 ;  /* 0x00000005000b8211 */ /* 0x002fe200078e10ff */
[----:B------:R-:W-:Y:S02]  /*02a0*/  IMAD R5, R4, UR6, R3 ;  /* 0x0000000604057c24 */ /* 0x000fe4000f8e0203 */
[----:B------:R0:W-:Y:S02]  /*02b0*/  STG.E.U8 desc[UR10][R8.64], R6 ;  /* 0x0000000608007986 */ /* 0x0001e4000c10110a */
[----:B------:R-:W-:-:S05]  /*02c0*/  VIADD R5, R5, 0x1 ;  /* 0x0000000105057836 */ /* 0x000fca0000000000 */
[----:B------:R-:W-:Y:S01]  /*02d0*/  VIMNMX R3, PT, PT, R0, R5, !PT ;  /* 0x0000000500037248 */ /* 0x000fe20007fe0100 */
[----:B--2---:R0:W-:Y:S01]  /*02e0*/  @!P0 STS [R11], R10 ;  /* 0x0000000a0b008388 */ /* 0x0041e20000000800 */
[----:B------:R-:W-:Y:S02]  /*02f0*/  BAR.SYNC.DEFER_BLOCKING 0x0 ;  /* 0x0000000000007b1d */ /* 0x000fe40000010000 */
[----:B------:R-:W-:-:S13]  /*0300*/  ISETP.GE.AND P0, PT, R3, UR12, PT ;  /* 0x0000000c03007c0c */ /* 0x000fda000bf06270 */
[----:B0-----:R-:W-:Y:S05]  /*0310*/  @P0 BRA `(.L_x_1) ;  /* 0x0000000800740947 */ /* 0x001fea0003800000 */
[----:B------:R-:W-:Y:S01]  /*0320*/  IADD3 R8, P0, PT, R8, R2, RZ ;  /* 0x0000000208087210 */ /* 0x000fe20007f1e0ff */
[----:B------:R-:W-:Y:S01]  /*0330*/  IMAD.MOV.U32 R3, RZ, RZ, 0x7 ;  /* 0x00000007ff037424 */ /* 0x000fe200078e00ff */
[----:B------:R-:W-:Y:S01]  /*0340*/  SHF.R.S32.HI R4, RZ, 0x1f, R2 ;  /* 0x0000001fff047819 */ /* 0x000fe20000011402 */
[----:B------:R-:W-:Y:S01]  /*0350*/  UISETP.GE.U32.AND UP0, UPT, UR12, 0x8, UPT ;  /* 0x000000080c00788c */ /* 0x000fe2000bf06070 */
[----:B------:R-:W-:Y:S01]  /*0360*/  VIADD R25, R7, 0x2 ;  /* 0x0000000207197836 */ /* 0x000fe20000000000 */
[----:B------:R-:W-:Y:S01]  /*0370*/  MOV R23, RZ ;  /* 0x000000ff00177202 */ /* 0x000fe20000000f00 */
[----:B------:R-:W-:Y:S01]  /*0380*/  IMAD R6, R0, UR12, RZ ;  /* 0x0000000c00067c24 */ /* 0x000fe2000f8e02ff */
[----:B------:R-:W-:Y:S01]  /*0390*/  IADD3.X R9, PT, PT, R4, R9, RZ, P0, !PT ;  /* 0x0000000904097210 */ /* 0x000fe200007fe4ff */
[----:B------:R-:W-:Y:S01]  /*03a0*/  ULOP3.LUT UR7, UR12, 0x7, URZ, 0xc0, !UPT ;  /* 0x000000070c077892 */ /* 0x000fe2000f8ec0ff */
[----:B------:R-:W-:-:S03]  /*03b0*/  UMOV UR4, URZ ;  /* 0x000000ff00047c82 */ /* 0x000fc60008000000 */
[----:B------:R0:W-:Y:S01]  /*03c0*/  STG.E.U8 desc[UR10][R8.64], R3 ;  /* 0x0000000308007986 */ /* 0x0001e2000c10110a */
[----:B------:R-:W-:Y:S07]  /*03d0*/  BRA.U !UP0, `(.L_x_2) ;  /* 0x0000000108f87547 */ /* 0x000fee000b800000 */
[----:B------:R-:W1:Y:S01]  /*03e0*/  S2UR UR6, SR_CgaCtaId ;  /* 0x00000000000679c3 */ /* 0x000e620000008800 */
[----:B------:R-:W-:Y:S01]  /*03f0*/  UMOV UR5, 0x400 ;  /* 0x0000040000057882 */ /* 0x000fe20000000000 */
[----:B------:R-:W-:Y:S01]  /*0400*/  ULOP3.LUT UR4, UR12, 0x7ffffff8, URZ, 0xc0, !UPT ;  /* 0x7ffffff80c047892 */ /* 0x000fe2000f8ec0ff */
[----:B------:R-:W-:Y:S01]  /*0410*/  IMAD R25, R25, R2, RZ ;  /* 0x0000000219197224 */ /* 0x000fe200078e02ff */
[----:B0-----:R-:W-:Y:S01]  /*0420*/  MOV R3, R6 ;  /* 0x0000000600037202 */ /* 0x001fe20000000f00 */
[----:B------:R-:W-:-:S03]  /*0430*/  IMAD.MOV.U32 R23, RZ, RZ, RZ ;  /* 0x000000ffff177224 */ /* 0x000fc600078e00ff */
[----:B------:R-:W0:Y:S01]  /*0440*/  LDC.64 R14, c[0x0][0x380] ;  /* 0x0000e000ff0e7b82 */ /* 0x000e220000000a00 */
[----:B-1----:R-:W-:Y:S02]  /*0450*/  ULEA UR5, UR6, UR5, 0x18 ;  /* 0x0000000506057291 */ /* 0x002fe4000f8ec0ff */
[----:B------:R-:W-:Y:S02]  /*0460*/  UIADD3 UR6, UPT, UPT, -UR4, URZ, URZ ;  /* 0x000000ff04067290 */ /* 0x000fe4000fffe1ff */
[----:B------:R-:W-:-:S12]  /*0470*/  UIADD3 UR5, UPT, UPT, UR5, 0x10, URZ ;  /* 0x0000001005057890 */ /* 0x000fd8000fffe0ff */
.L_x_3:
[----:B------:R-:W-:Y:S01]  /*0480*/  IADD3 R28, P0, PT, R25, R12, RZ ;  /* 0x0000000c191c7210 */ /* 0x000fe20007f1e0ff */
[----:B------:R-:W-:Y:S01]  /*0490*/  IMAD.MOV.U32 R24, RZ, RZ, 0x9 ;  /* 0x00000009ff187424 */ /* 0x000fe200078e00ff */
[----:B------:R-:W1:Y:S01]  /*04a0*/  LDS.128 R8, [UR5+-0x10] ;  /* 0xfffff005ff087984 */ /* 0x000e620008000c00 */
[----:B0-----:R-:W-:Y:S01]  /*04b0*/  IMAD.WIDE R18, R3, 0x4, R14 ;  /* 0x0000000403127825 */ /* 0x001fe200078e020e */
[----:B------:R-:W-:-:S05]  /*04c0*/  LEA.HI.X.SX32 R29, R25, R13, 0x1, P0 ;  /* 0x0000000d191d7211 */ /* 0x000fca00000f0eff */
[----:B------:R0:W-:Y:S04]  /*04d0*/  STG.E.U8 desc[UR10][R28.64], R24 ;  /* 0x000000181c007986 */ /* 0x0001e8000c10110a */
[----:B------:R-:W1:Y:S01]  /*04e0*/  LDG.E R26, desc[UR10][R18.64] ;  /* 0x0000000a121a7981 */ /* 0x000e62000c1e1900 */
[----:B------:R-:W-:-:S04]  /*04f0*/  IADD3 R20, P0, PT, R28, R2, RZ ;  /* 0x000000021c147210 */ /* 0x000fc80007f1e0ff */
[----:B------:R-:W-:-:S05]  /*0500*/  IADD3.X R21, PT, PT, R4, R29, RZ, P0, !PT ;  /* 0x0000001d04157210 */ /* 0x000fca00007fe4ff */
[----:B------:R2:W-:Y:S04]  /*0510*/  STG.E.U8 desc[UR10][R20.64], R24 ;  /* 0x0000001814007986 */ /* 0x0005e8000c10110a */
[----:B------:R-:W3:Y:S01]  /*0520*/  LDG.E R22, desc[UR10][R18.64+0x4] ;  /* 0x0000040a12167981 */ /* 0x000ee2000c1e1900 */
[----:B------:R-:W-:-:S05]  /*0530*/  IADD3 R16, P0, PT, R20, R2, RZ ;  /* 0x0000000214107210 */ /* 0x000fca0007f1e0ff */
[----:B------:R-:W-:Y:S01]  /*0540*/  IMAD.X R17, R4, 0x1, R21, P0 ;  /* 0x0000000104117824 */ /* 0x000fe200000e0615 */
[----:B0-----:R-:W-:-:S04]  /*0550*/  IADD3 R28, P0, PT, R16, R2, RZ ;  /* 0x00000002101c7210 */ /* 0x001fc80007f1e0ff */
[----:B------:R0:W-:Y:S01]  /*0560*/  STG.E.U8 desc[UR10][R16.64], R24 ;  /* 0x0000001810007986 */ /* 0x0001e2000c10110a */
[----:B------:R-:W-:-:S03]  /*0570*/  IADD3.X R29, PT, PT, R4, R17, RZ, P0, !PT ;  /* 0x00000011041d7210 */ /* 0x000fc600007fe4ff */
[----:B------:R-:W4:Y:S04]  /*0580*/  LDG.E R27, desc[UR10][R18.64+0x8] ;  /* 0x0000080a121b7981 */ /* 0x000f28000c1e1900 */
[----:B------:R5:W-:Y:S01]  /*0590*/  STG.E.U8 desc[UR10][R28.64], R24 ;  /* 0x000000181c007986 */ /* 0x000be2000c10110a */
[----:B--2---:R-:W-:-:S05]  /*05a0*/  IADD3 R20, P0, PT, R28, R2, RZ ;  /* 0x000000021c147210 */ /* 0x004fca0007f1e0ff */
[----:B------:R-:W-:Y:S01]  /*05b0*/  IMAD.X R21, R4, 0x1, R29, P0 ;  /* 0x0000000104157824 */ /* 0x000fe200000e061d */
[----:B0-----:R-:W-:-:S04]  /*05c0*/  IADD3 R16, P0, PT, R20, R2, RZ ;  /* 0x0000000214107210 */ /* 0x001fc80007f1e0ff */
[----:B------:R-:W-:Y:S01]  /*05d0*/  IADD3.X R17, PT, PT, R4, R21, RZ, P0, !PT ;  /* 0x0000001504117210 */ /* 0x000fe200007fe4ff */
[----:B-1----:R-:W-:Y:S02]  /*05e0*/  IMAD R26, R26, R8, R23 ;  /* 0x000000081a1a7224 */ /* 0x002fe400078e0217 */
[----:B------:R-:W2:Y:S04]  /*05f0*/  LDG.E R8, desc[UR10][R18.64+0xc] ;  /* 0x00000c0a12087981 */ /* 0x000ea8000c1e1900 */
[----:B------:R-:W-:Y:S04]  /*0600*/  STG.E.U8 desc[UR10][R20.64], R24 ;  /* 0x0000001814007986 */ /* 0x000fe8000c10110a */
[----:B-----5:R-:W5:Y:S01]  /*0610*/  LDG.E R29, desc[UR10][R18.64+0x10] ;  /* 0x0000100a121d7981 */ /* 0x020f62000c1e1900 */
[----:B---3--:R-:W-:Y:S01]  /*0620*/  IMAD R9, R9, R22, R26 ;  /* 0x0000001609097224 */ /* 0x008fe200078e021a */
[----:B------:R-:W-:-:S02]  /*0630*/  IADD3 R22, P0, PT, R16, R2, RZ ;  /* 0x0000000210167210 */ /* 0x000fc40007f1e0ff */
[----:B------:R0:W-:Y:S03]  /*0640*/  STG.E.U8 desc[UR10][R16.64], R24 ;  /* 0x0000001810007986 */ /* 0x0001e6000c10110a */
[----:B------:R-:W-:Y:S01]  /*0650*/  IMAD.X R23, R4, 0x1, R17, P0 ;  /* 0x0000000104177824 */ /* 0x000fe200000e0611 */
[----:B------:R-:W3:Y:S01]  /*0660*/  LDG.E R26, desc[UR10][R18.64+0x14] ;  /* 0x0000140a121a7981 */ /* 0x000ee2000c1e1900 */
[----:B0-----:R-:W-:-:S03]  /*0670*/  IADD3 R16, P0, PT, R22, R2, RZ ;  /* 0x0000000216107210 */ /* 0x001fc60007f1e0ff */
[----:B------:R-:W-:Y:S01]  /*0680*/  STG.E.U8 desc[UR10][R22.64], R24 ;  /* 0x0000001816007986 */ /* 0x000fe2000c10110a */
[----:B------:R-:W-:-:S03]  /*0690*/  IADD3.X R17, PT, PT, R4, R23, RZ, P0, !PT ;  /* 0x0000001704117210 */ /* 0x000fc600007fe4ff */
[----:B------:R-:W3:Y:S04]  /*06a0*/  LDG.E R28, desc[UR10][R18.64+0x18] ;  /* 0x0000180a121c7981 */ /* 0x000ee8000c1e1900 */
[----:B------:R-:W-:Y:S04]  /*06b0*/  STG.E.U8 desc[UR10][R16.64], R24 ;  /* 0x0000001810007986 */ /* 0x000fe8000c10110a */
[----:B------:R-:W3:Y:S01]  /*06c0*/  LDG.E R20, desc[UR10][R18.64+0x1c] ;  /* 0x00001c0a12147981 */ /* 0x000ee2000c1e1900 */
[----:B----4-:R-:W-:Y:S01]  /*06d0*/  IMAD R9, R10, R27, R9 ;  /* 0x0000001b0a097224 */ /* 0x010fe200078e0209 */
[----:B------:R-:W-:-:S04]  /*06e0*/  UIADD3 UR6, UPT, UPT, UR6, 0x8, URZ ;  /* 0x0000000806067890 */ /* 0x000fc8000fffe0ff */
[----:B------:R-:W-:Y:S01]  /*06f0*/  UISETP.NE.AND UP0, UPT, UR6, URZ, UPT ;  /* 0x000000ff0600728c */ /* 0x000fe2000bf05270 */
[----:B------:R-:W-:Y:S01]  /*0700*/  VIADD R7, R7, 0x8 ;  /* 0x0000000807077836 */ /* 0x000fe20000000000 */
[----:B------:R-:W-:Y:S01]  /*0710*/  IADD3 R3, PT, PT, R3, 0x8, RZ ;  /* 0x0000000803037810 */ /* 0x000fe20007ffe0ff */
[----:B------:R-:W-:Y:S02]  /*0720*/  IMAD R25, R2, 0x8, R25 ;  /* 0x0000000802197824 */ /* 0x000fe400078e0219 */
[----:B--2---:R-:W-:Y:S02]  /*0730*/  IMAD R21, R11, R8, R9 ;  /* 0x000000080b157224 */ /* 0x004fe400078e0209 */
[----:B------:R-:W5:Y:S01]  /*0740*/  LDS.128 R8, [UR5] ;  /* 0x00000005ff087984 */ /* 0x000f620008000c00 */
[----:B------:R-:W-:Y:S01]  /*0750*/  UIADD3 UR5, UPT, UPT, UR5, 0x20, URZ ;  /* 0x0000002005057890 */ /* 0x000fe2000fffe0ff */
[----:B-----5:R-:W-:-:S04]  /*0760*/  IMAD R8, R29, R8, R21 ;  /* 0x000000081d087224 */ /* 0x020fc800078e0215 */
[----:B---3--:R-:W-:-:S04]  /*0770*/  IMAD R9, R9, R26, R8 ;  /* 0x0000001a09097224 */ /* 0x008fc800078e0208 */
[----:B------:R-:W-:-:S04]  /*0780*/  IMAD R9, R10, R28, R9 ;  /* 0x0000001c0a097224 */ /* 0x000fc800078e0209 */
[----:B------:R-:W-:Y:S01]  /*0790*/  IMAD R23, R11, R20, R9 ;  /* 0x000000140b177224 */ /* 0x000fe200078e0209 */
[----:B------:R-:W-:Y:S06]  /*07a0*/  BRA.U UP0, `(.L_x_3) ;  /* 0xfffffffd00347547 */ /* 0x000fec000b83ffff */
[----:B------:R-:W-:-:S07]  /*07b0*/  IADD3 R25, PT, PT, R7, 0x2, RZ ;  /* 0x0000000207197810 */ /* 0x000fce0007ffe0ff */
.L_x_2:
[----:B------:R-:W-:-:S09]  /*07c0*/  UISETP.NE.AND UP0, UPT, UR7, URZ, UPT ;  /* 0x000000ff0700728c */ /* 0x000fd2000bf05270 */
[----:B------:R-:W-:Y:S05]  /*07d0*/  BRA.U !UP0, `(.L_x_1) ;  /* 0x0000000508447547 */ /* 0x000fea000b800000 */
[----:B------:R-:W-:Y:S02]  /*07e0*/  UISETP.GE.U32.AND UP0, UPT, UR7, 0x4, UPT ;  /* 0x000000040700788c */ /* 0x000fe4000bf06070 */
[----:B------:R-:W-:-:S04]  /*07f0*/  ULOP3.LUT UR8, UR12, 0x3, URZ, 0xc0, !UPT ;  /* 0x000000030c087892 */ /* 0x000fc8000f8ec0ff */
[----:B------:R-:W-:-:S03]  /*0800*/  UISETP.NE.AND UP1, UPT, UR8, URZ, UPT ;  /* 0x000000ff0800728c */ /* 0x000fc6000bf25270 */
[----:B------:R-:W-:Y:S08]  /*0810*/  BRA.U !UP0, `(.L_x_4) ;  /* 0x0000000108847547 */ /* 0x000ff0000b800000 */
[----:B------:R-:W1:Y:S01]  /*0820*/  LDC.64 R10, c[0x0][0x380] ;  /* 0x0000e000ff0a7b82 */ /* 0x000e620000000a00 */
[----:B------:R-:W-:Y:S02]  /*0830*/  IMAD R7, R25, R2, RZ ;  /* 0x0000000219077224 */ /* 0x000fe400078e02ff */
[----:B------:R-:W-:Y:S02]  /*0840*/  HFMA2 R22, -RZ, RZ, 0, 5.36441802978515625e-07 ;  /* 0x00000009ff167431 */ /* 0x000fe400000001ff */
[----:B0-----:R-:W-:Y:S01]  /*0850*/  VIADD R3, R6, UR4 ;  /* 0x0000000406037c36 */ /* 0x001fe20008000000 */
[----:B------:R-:W-:-:S04]  /*0860*/  IADD3 R18, P0, PT, R7, R12, RZ ;  /* 0x0000000c07127210 */ /* 0x000fc80007f1e0ff */
[----:B------:R-:W-:Y:S02]  /*0870*/  LEA.HI.X.SX32 R19, R7, R13, 0x1, P0 ;  /* 0x0000000d07137211 */ /* 0x000fe400000f0eff */
[----:B------:R-:W-:-:S03]  /*0880*/  IADD3 R8, P0, PT, R18, R2, RZ ;  /* 0x0000000212087210 */ /* 0x000fc60007f1e0ff */
[----:B------:R-:W-:Y:S02]  /*0890*/  STG.E.U8 desc[UR10][R18.64], R22 ;  /* 0x0000001612007986 */ /* 0x000fe4000c10110a */
[----:B------:R-:W-:Y:S01]  /*08a0*/  IMAD.X R9, R4, 0x1, R19, P0 ;  /* 0x0000000104097824 */ /* 0x000fe200000e0613 */
[----:B------:R-:W-:-:S04]  /*08b0*/  IADD3 R14, P0, PT, R8, R2, RZ ;  /* 0x00000002080e7210 */ /* 0x000fc80007f1e0ff */
[----:B------:R-:W-:Y:S01]  /*08c0*/  IADD3.X R15, PT, PT, R4, R9, RZ, P0, !PT ;  /* 0x00000009040f7210 */ /* 0x000fe200007fe4ff */
[----:B-1----:R-:W-:Y:S01]  /*08d0*/  IMAD.WIDE R10, R3, 0x4, R10 ;  /* 0x00000004030a7825 */ /* 0x002fe200078e020a */
[----:B------:R-:W-:-:S04]  /*08e0*/  IADD3 R16, P0, PT, R14, R2, RZ ;  /* 0x000000020e107210 */ /* 0x000fc80007f1e0ff */
[----:B------:R-:W2:Y:S01]  /*08f0*/  LDG.E R3, desc[UR10][R10.64] ;  /* 0x0000000a0a037981 */ /* 0x000ea2000c1e1900 */
[----:B------:R-:W-:-:S03]  /*0900*/  IMAD.X R17, R4, 0x1, R15, P0 ;  /* 0x0000000104117824 */ /* 0x000fc600000e060f */
[----:B------:R-:W-:Y:S04]  /*0910*/  STG.E.U8 desc[UR10][R8.64], R22 ;  /* 0x0000001608007986 */ /* 0x000fe8000c10110a */
[----:B------:R-:W3:Y:S04]  /*0920*/  LDG.E R7, desc[UR10][R10.64+0x4] ;  /* 0x0000040a0a077981 */ /* 0x000ee8000c1e1900 */
[----:B------:R-:W-:Y:S04]  /*0930*/  STG.E.U8 desc[UR10][R14.64], R22 ;  /* 0x000000160e007986 */ /* 0x000fe8000c10110a */
[----:B------:R-:W4:Y:S04]  /*0940*/  LDG.E R20, desc[UR10][R10.64+0x8] ;  /* 0x0000080a0a147981 */ /* 0x000f28000c1e1900 */
[----:B------:R-:W-:Y:S04]  /*0950*/  STG.E.U8 desc[UR10][R16.64], R22 ;  /* 0x0000001610007986 */ /* 0x000fe8000c10110a */
[----:B------:R-:W5:Y:S01]  /*0960*/  LDG.E R21, desc[UR10][R10.64+0xc] ;  /* 0x00000c0a0a157981 */ /* 0x000f62000c1e1900 */
[----:B------:R-:W0:Y:S01]  /*0970*/  S2UR UR6, SR_CgaCtaId ;  /* 0x00000000000679c3 */ /* 0x000e220000008800 */
[----:B------:R-:W-:Y:S01]  /*0980*/  UMOV UR5, 0x400 ;  /* 0x0000040000057882 */ /* 0x000fe20000000000 */
[----:B------:R-:W-:Y:S01]  /*0990*/  IADD3 R25, PT, PT, R25, 0x4, RZ ;  /* 0x0000000419197810 */ /* 0x000fe20007ffe0ff */
[----:B0-----:R-:W-:-:S04]  /*09a0*/  ULEA UR5, UR6, UR5, 0x18 ;  /* 0x0000000506057291 */ /* 0x001fc8000f8ec0ff */
[----:B------:R-:W-:Y:S02]  /*09b0*/  ULEA UR5, UR4, UR5, 0x2 ;  /* 0x0000000504057291 */ /* 0x000fe4000f8e10ff */
[----:B------:R-:W-:-:S07]  /*09c0*/  UIADD3 UR4, UPT, UPT, UR4, 0x4, URZ ;  /* 0x0000000404047890 */ /* 0x000fce000fffe0ff */
[----:B------:R-:W2:Y:S04]  /*09d0*/  LDS.64 R18, [UR5] ;  /* 0x00000005ff127984 */ /* 0x000ea80008000a00 */
[----:B------:R-:W4:Y:S01]  /*09e0*/  LDS.64 R8, [UR5+0x8] ;  /* 0x00000805ff087984 */ /* 0x000f220008000a00 */
[----:B--2---:R-:W-:-:S04]  /*09f0*/  IMAD R18, R3, R18, R23 ;  /* 0x0000001203127224 */ /* 0x004fc800078e0217 */
[----:B---3--:R-:W-:-:S04]  /*0a00*/  IMAD R7, R7, R19, R18 ;  /* 0x0000001307077224 */ /* 0x008fc800078e0212 */
[----:B----4-:R-:W-:-:S04]  /*0a10*/  IMAD R8, R20, R8, R7 ;  /* 0x0000000814087224 */ /* 0x010fc800078e0207 */
[----:B-----5:R-:W-:-:S07]  /*0a20*/  IMAD R23, R21, R9, R8 ;  /* 0x0000000915177224 */ /* 0x020fce00078e0208 */
.L_x_4:
[----:B------:R-:W-:Y:S05]  /*0a30*/  BRA.U !UP1, `(.L_x_1) ;  /* 0x0000000109ac7547 */ /* 0x000fea000b800000 */
[----:B------:R-:W-:Y:S02]  /*0a40*/  UISETP.NE.AND UP0, UPT, UR8, 0x1, UPT ;  /* 0x000000010800788c */ /* 0x000fe4000bf05270 */
[----:B------:R-:W-:-:S04]  /*0a50*/  ULOP3.LUT UR5, UR12, 0x1, URZ, 0xc0, !UPT ;  /* 0x000000010c057892 */ /* 0x000fc8000f8ec0ff */
[----:B------:R-:W-:-:S03]  /*0a60*/  UISETP.NE.U32.AND UP1, UPT, UR5, 0x1, UPT ;  /* 0x000000010500788c */ /* 0x000fc6000bf25070 */
[----:B------:R-:W-:Y:S08]  /*0a70*/  BRA.U !UP0, `(.L_x_5) ;  /* 0x0000000108587547 */ /* 0x000ff0000b800000 */
[----:B------:R-:W1:Y:S01]  /*0a80*/  LDC.64 R14, c[0x0][0x380] ;  /* 0x0000e000ff0e7b82 */ /* 0x000e620000000a00 */
[----:B0-----:R-:W-:Y:S01]  /*0a90*/  IMAD R3, R25, R2, RZ ;  /* 0x0000000219037224 */ /* 0x001fe200078e02ff */
[----:B------:R-:W-:Y:S01]  /*0aa0*/  IADD3 R7, PT, PT, R6, UR4, RZ ;  /* 0x0000000406077c10 */ /* 0x000fe2000fffe0ff */
[----:B------:R-:W-:-:S03]  /*0ab0*/  IMAD.MOV.U32 R16, RZ, RZ, 0x9 ;  /* 0x00000009ff107424 */ /* 0x000fc600078e00ff */
[----:B------:R-:W-:-:S04]  /*0ac0*/  IADD3 R8, P0, PT, R3, R12, RZ ;  /* 0x0000000c03087210 */ /* 0x000fc80007f1e0ff */
[----:B------:R-:W-:Y:S02]  /*0ad0*/  LEA.HI.X.SX32 R9, R3, R13, 0x1, P0 ;  /* 0x0000000d03097211 */ /* 0x000fe400000f0eff */
[----:B------:R-:W-:-:S03]  /*0ae0*/  IADD3 R10, P0, PT, R8, R2, RZ ;  /* 0x00000002080a7210 */ /* 0x000fc60007f1e0ff */
[----:B------:R-:W-:Y:S02]  /*0af0*/  STG.E.U8 desc[UR10][R8.64], R16 ;  /* 0x0000001008007986 */ /* 0x000fe4000c10110a */
[----:B------:R-:W-:Y:S02]  /*0b00*/  IMAD.X R11, R4, 0x1, R9, P0 ;  /* 0x00000001040b7824 */ /* 0x000fe400000e0609 */
[----:B-1----:R-:W-:-:S05]  /*0b10*/  IMAD.WIDE R14, R7, 0x4, R14 ;  /* 0x00000004070e7825 */ /* 0x002fca00078e020e */
[----:B------:R-:W2:Y:S04]  /*0b20*/  LDG.E R3, desc[UR10][R14.64] ;  /* 0x0000000a0e037981 */ /* 0x000ea8000c1e1900 */
[----:B------:R-:W-:Y:S04]  /*0b30*/  STG.E.U8 desc[UR10][R10.64], R16 ;  /* 0x000000100a007986 */ /* 0x000fe8000c10110a */
[----:B------:R-:W3:Y:S01]  /*0b40*/  LDG.E R7, desc[UR10][R14.64+0x4] ;  /* 0x0000040a0e077981 */ /* 0x000ee2000c1e1900 */
[----:B------:R-:W0:Y:S01]  /*0b50*/  S2UR UR6, SR_CgaCtaId ;  /* 0x00000000000679c3 */ /* 0x000e220000008800 */
[----:B------:R-:W-:Y:S01]  /*0b60*/  UMOV UR5, 0x400 ;  /* 0x0000040000057882 */ /* 0x000fe20000000000 */
[----:B------:R-:W-:Y:S01]  /*0b70*/  IADD3 R25, PT, PT, R25, 0x2, RZ ;  /* 0x0000000219197810 */ /* 0x000fe20007ffe0ff */
[----:B0-----:R-:W-:-:S04]  /*0b80*/  ULEA UR5, UR6, UR5, 0x18 ;  /* 0x0000000506057291 */ /* 0x001fc8000f8ec0ff */
[----:B------:R-:W-:Y:S02]  /*0b90*/  ULEA UR5, UR4, UR5, 0x2 ;  /* 0x0000000504057291 */ /* 0x000fe4000f8e10ff */
[----:B------:R-:W-:-:S07]  /*0ba0*/  UIADD3 UR4, UPT, UPT, UR4, 0x2, URZ ;  /* 0x0000000204047890 */ /* 0x000fce000fffe0ff */
[----:B------:R-:W2:Y:S02]  /*0bb0*/  LDS.64 R18, [UR5] ;  /* 0x00000005ff127984 */ /* 0x000ea40008000a00 */
[----:B--2---:R-:W-:-:S04]  /*0bc0*/  IMAD R4, R18, R3, R23 ;  /* 0x0000000312047224 */ /* 0x004fc800078e0217 */
[----:B---3--:R-:W-:-:S07]  /*0bd0*/  IMAD R23, R7, R19, R4 ;  /* 0x0000001307177224 */ /* 0x008fce00078e0204 */
.L_x_5:
[----:B------:R-:W-:Y:S05]  /*0be0*/  BRA.U UP1, `(.L_x_1) ;  /* 0x0000000101407547 */ /* 0x000fea000b800000 */
[----:B------:R-:W1:Y:S01]  /*0bf0*/  LDC.64 R10, c[0x0][0x380] ;  /* 0x0000e000ff0a7b82 */ /* 0x000e620000000a00 */
[----:B0-----:R-:W-:Y:S01]  /*0c00*/  IMAD R3, R25, R2, RZ ;  /* 0x0000000219037224 */ /* 0x001fe200078e02ff */
[----:B------:R-:W-:Y:S01]  /*0c10*/  MOV R4, 0x9 ;  /* 0x0000000900047802 */ /* 0x000fe20000000f00 */
[----:B------:R-:W-:-:S03]  /*0c20*/  VIADD R7, R6, UR4 ;  /* 0x0000000406077c36 */ /* 0x000fc60008000000 */
[----:B------:R-:W-:-:S04]  /*0c30*/  IADD3 R8, P0, PT, R3, R12, RZ ;  /* 0x0000000c03087210 */ /* 0x000fc80007f1e0ff */
[----:B------:R-:W-:-:S05]  /*0c40*/  LEA.HI.X.SX32 R9, R3, R13, 0x1, P0 ;  /* 0x0000000d03097211 */ /* 0x000fca00000f0eff */
[----:B------:R-:W-:Y:S01]  /*0c50*/  STG.E.U8 desc[UR10][R8.64], R4 ;  /* 0x0000000408007986 */ /* 0x000fe2000c10110a */
[----:B-1----:R-:W-:-:S06]  /*0c60*/  IMAD.WIDE R6, R7, 0x4, R10 ;  /* 0x0000000407067825 */ /* 0x002fcc00078e020a */
[----:B------:R-:W2:Y:S01]  /*0c70*/  LDG.E R6, desc[UR10][R6.64] ;  /* 0x0000000a06067981 */ /* 0x000ea2000c1e1900 */
[----:B------:R-:W0:Y:S01]  /*0c80*/  S2UR UR6, SR_CgaCtaId ;  /* 0x00000000000679c3 */ /* 0x000e220000008800 */
[----:B------:R-:W-:Y:S01]  /*0c90*/  UMOV UR5, 0x400 ;  /* 0x0000040000057882 */ /* 0x000fe20000000000 */
[----:B------:R-:W-:Y:S01]  /*0ca0*/  VIADD R25, R25, 0x1 ;  /* 0x0000000119197836 */ /* 0x000fe20000000000 */
[----:B0-----:R-:W-:-:S04]  /*0cb0*/  ULEA UR5, UR6, UR5, 0x18 ;  /* 0x0000000506057291 */ /* 0x001fc8000f8ec0ff */
[----:B------:R-:W-:-:S09]  /*0cc0*/  ULEA UR4, UR4, UR5, 0x2 ;  /* 0x0000000504047291 */ /* 0x000fd2000f8e10ff */
[----:B------:R-:W2:Y:S02]  /*0cd0*/  LDS R3, [UR4] ;  /* 0x00000004ff037984 */ /* 0x000ea40008000800 */
[----:B--2---:R-:W-:-:S07]  /*0ce0*/  IMAD R23, R6, R3, R23 ;  /* 0x0000000306177224 */ /* 0x004fce00078e0217 */
.L_x_1:
[----:B------:R-:W-:Y:S05]  /*0cf0*/  BSYNC.RECONVERGENT B0 ;  /* 0x0000000000007941 */ /* 0x000fea0003800200 */
.L_x_0:
[----:B0-----:R-:W-:Y:S02]  /*0d00*/  IMAD R3, R25, R2, RZ ;  /* 0x0000000219037224 */ /* 0x001fe400078e02ff */
[----:B------:R-:W-:Y:S02]  /*0d10*/  HFMA2 R6, -RZ, RZ, 0, 6.55651092529296875e-07 ;  /* 0x0000000bff067431 */ /* 0x000fe400000001ff */
[----:B------:R-:W-:Y:S01]  /*0d20*/  IMAD R5, R5, UR12, R0 ;  /* 0x0000000c05057c24 */ /* 0x000fe2000f8e0200 */
[----:B------:R-:W-:Y:S01]  /*0d30*/  BSSY.RECONVERGENT B0, `(.L_x_6) ;  /* 0x000000f000007945 */ /* 0x000fe20003800200 */
[----:B------:R-:W-:-:S03]  /*0d40*/  IADD3 R4, P1, PT, R3, R12, RZ ;  /* 0x0000000c03047210 */ /* 0x000fc60007f3e0ff */
[----:B------:R-:W-:Y:S02]  /*0d50*/  ISETP.GE.AND P0, PT, R5, UR12, PT ;  /* 0x0000000c05007c0c */ /* 0x000fe4000bf06270 */
[----:B------:R-:W-:Y:S01]  /*0d60*/  LEA.HI.X.SX32 R5, R3, R13, 0x1, P1 ;  /* 0x0000000d03057211 */ /* 0x000fe200008f0eff */
[----:B------:R-:W-:-:S04]  /*0d70*/  VIADD R3, R25, 0x1 ;  /* 0x0000000119037836 */ /* 0x000fc80000000000 */
[----:B------:R0:W-:Y:S06]  /*0d80*/  STG.E.U8 desc[UR10][R4.64], R6 ;  /* 0x0000000604007986 */ /* 0x0001ec000c10110a */
[----:B------:R-:W-:Y:S05]  /*0d90*/  @P0 BRA `(.L_x_7) ;  /* 0x0000000000200947 */ /* 0x000fea0003800000 */
[----:B------:R-:W1:Y:S01]  /*0da0*/  LDC.64 R8, c[0x0][0x390] ;  /* 0x0000e400ff087b82 */ /* 0x000e620000000a00 */
[----:B0-----:R-:W-:Y:S01]  /*0db0*/  IADD3 R6, P0, PT, R4, R2, RZ ;  /* 0x0000000204067210 */ /* 0x001fe20007f1e0ff */
[----:B------:R-:W-:Y:S01]  /*0dc0*/  VIADD R3, R25, 0x2 ;  /* 0x0000000219037836 */ /* 0x000fe20000000000 */
[----:B------:R-:W-:Y:S02]  /*0dd0*/  MOV R10, 0xd ;  /* 0x0000000d000a7802 */ /* 0x000fe40000000f00 */
[----:B------:R-:W-:-:S05]  /*0de0*/  LEA.HI.X.SX32 R7, R2, R5, 0x1, P0 ;  /* 0x0000000502077211 */ /* 0x000fca00000f0eff */
[----:B------:R2:W-:Y:S01]  /*0df0*/  STG.E.U8 desc[UR10][R6.64], R10 ;  /* 0x0000000a06007986 */ /* 0x0005e2000c10110a */
[----:B-1----:R-:W-:-:S05]  /*0e00*/  IMAD.WIDE R4, R0, 0x4, R8 ;  /* 0x0000000400047825 */ /* 0x002fca00078e0208 */
[----:B------:R2:W-:Y:S02]  /*0e10*/  STG.E desc[UR10][R4.64], R23 ;  /* 0x0000001704007986 */ /* 0x0005e4000c10190a */
.L_x_7:
[----:B------:R-:W-:Y:S05]  /*0e20*/  BSYNC.RECONVERGENT B0 ;  /* 0x0000000000007941 */ /* 0x000fea0003800200 */
.L_x_6:
[----:B------:R-:W-:Y:S01]  /*0e30*/  IMAD R3, R3, R2, RZ ;  /* 0x0000000203037224 */ /* 0x000fe200078e02ff */
[----:B------:R-:W-:-:S04]  /*0e40*/  MOV R0, 0xe ;  /* 0x0000000e00007802 */ /* 0x000fc80000000f00 */
[----:B------:R-:W-:-:S04]  /*0e50*/  IADD3 R2, P0, PT, R3, R12, RZ ;  /* 0x0000000c03027210 */ /* 0x000fc80007f1e0ff */
[----:B------:R-:W-:-:S05]  /*0e60*/  LEA.HI.X.SX32 R3, R3, R13, 0x1, P0 ;  /* 0x0000000d03037211 */ /* 0x000fca00000f0eff */
[----:B------:R-:W-:Y:S01]  /*0e70*/  STG.E.U8 desc[UR10][R2.64], R0 ;  /* 0x0000000002007986 */ /* 0x000fe2000c10110a */
[----:B------:R-:W-:Y:S05]  /*0e80*/  EXIT ;  /* 0x000000000000794d */ /* 0x000fea0003800000 */
.L_x_8:
[----:B------:R-:W-:-:S00]  /*0e90*/  BRA `(.L_x_8) ;  /* 0xfffffffc00fc7947 */ /* 0x000fc0000383ffff */
[----:B------:R-:W-:-:S00]  /*0ea0*/  NOP ;  /* 0x0000000000007918 */ /* 0x000fc00000000000 */
        /* <DEDUP_REMOVED lines=13> */
.L_x_9:


//--------------------- .nv.shared._Z8multiplyPiS_S_iPhi --------------------------
	.section	.nv.shared._Z8multiplyPiS_S_iPhi,"aw",@nobits
	.sectionflags	@""
	.align	16
	.zero		1024


//--------------------- .nv.shared.reserved.0     --------------------------
	.section	.nv.shared.reserved.0,"aw",@nobits
	.weak		__nv_reservedSMEM_offset_0_alias
	.size		__nv_reservedSMEM_offset_0_alias, 0, 64
	.other		__nv_reservedSMEM_offset_0_alias,@"STO_CUDA_RESERVED_SHARED STV_DEFAULT"
__nv_reservedSMEM_offset_0_alias:
	.zero		0
	.zero		64


//--------------------- .nv.constant0._Z8multiplyPiS_S_iPhi --------------------------
	.section	.nv.constant0._Z8multiplyPiS_S_iPhi,"a",@progbits
	.sectionflags	@""
	.align	4
.nv.constant0._Z8multiplyPiS_S_iPhi:
	.zero		940


//--------------------- SYMBOLS --------------------------

	.type		.nv.reservedSmem.offset0,@object
	.size		.nv.reservedSmem.offset0,0x4
	.type		.nv.reservedSmem.cap,@object
	.size		.nv.reservedSmem.cap,0x4
